//
// Generated by NVIDIA NVVM Compiler
//
// Compiler Build ID: CL-36424714
// Cuda compilation tools, release 13.0, V13.0.88
// Based on NVVM 20.0.0
//

.version 9.0
.target sm_100
.address_size 64

	// .globl	_Z19gpu_array_summationPiS_S_i

.visible .entry _Z19gpu_array_summationPiS_S_i(
	.param .u64 .ptr .align 1 _Z19gpu_array_summationPiS_S_i_param_0,
	.param .u64 .ptr .align 1 _Z19gpu_array_summationPiS_S_i_param_1,
	.param .u64 .ptr .align 1 _Z19gpu_array_summationPiS_S_i_param_2,
	.param .u32 _Z19gpu_array_summationPiS_S_i_param_3
)
{
	.reg .pred 	%p<2>;
	.reg .b32 	%r<9>;
	.reg .b64 	%rd<11>;

	ld.param.u64 	%rd1, [_Z19gpu_array_summationPiS_S_i_param_0];
	ld.param.u64 	%rd2, [_Z19gpu_array_summationPiS_S_i_param_1];
	ld.param.u64 	%rd3, [_Z19gpu_array_summationPiS_S_i_param_2];
	ld.param.u32 	%r2, [_Z19gpu_array_summationPiS_S_i_param_3];
	mov.u32 	%r3, %tid.x;
	mov.u32 	%r4, %ntid.x;
	mov.u32 	%r5, %ctaid.x;
	mad.lo.s32 	%r1, %r4, %r5, %r3;
	setp.ge.s32 	%p1, %r1, %r2;
	@%p1 bra 	$L__BB0_2;
	cvta.to.global.u64 	%rd4, %rd1;
	cvta.to.global.u64 	%rd5, %rd2;
	cvta.to.global.u64 	%rd6, %rd3;
	mul.wide.s32 	%rd7, %r1, 4;
	add.s64 	%rd8, %rd4, %rd7;
	ld.global.u32 	%r6, [%rd8];
	add.s64 	%rd9, %rd5, %rd7;
	ld.global.u32 	%r7, [%rd9];
	add.s32 	%r8, %r7, %r6;
	add.s64 	%rd10, %rd6, %rd7;
	st.global.u32 	[%rd10], %r8;
$L__BB0_2:
	ret;

}


// ===== COMPILED SASS (sm_100) =====

	.target	sm_100

	.elftype	@"ET_EXEC"


//--------------------- .note.nv.tkinfo           --------------------------
	.section	.note.nv.tkinfo,"",@"SHT_NOTE"
	.sectionflags	@"SHF_NOTE_NV_TKINFO"
	.tkinfo
        /*0018*/ 	.word	0x00000002
        /*0030*/ 	.string	""
        /*0030*/ 	.string	"ptxas"
        /*0030*/ 	.string	"Cuda compilation tools, release 13.0, V13.0.88"
        /*0030*/ 	.string	"Build cuda_13.0.r13.0/compiler.36424714_0"
        /*0030*/ 	.string	"-arch sm_100 -m 64 "



//--------------------- .note.nv.cuinfo           --------------------------
	.section	.note.nv.cuinfo,"",@"SHT_NOTE"
	.sectionflags	@"SHF_NOTE_NV_CUINFO"
        /*0018*/ 	.short	0x0002
        /*001a*/ 	.short	0x0064
        /*001c*/ 	.short	0x0082
	.zero		2


//--------------------- .nv.info                  --------------------------
	.section	.nv.info,"",@"SHT_CUDA_INFO"
	.align	4


	//----- nvinfo : EIATTR_REGCOUNT
	.align		4
        /*0000*/ 	.byte	0x04, 0x2f
        /*0002*/ 	.short	(.L_1 - .L_0)
	.align		4
.L_0:
        /*0004*/ 	.word	index@(_Z19gpu_array_summationPiS_S_i)
        /*0008*/ 	.word	0x0000000c


	//----- nvinfo : EIATTR_FRAME_SIZE
	.align		4
.L_1:
        /*000c*/ 	.byte	0x04, 0x11
        /*000e*/ 	.short	(.L_3 - .L_2)
	.align		4
.L_2:
        /*0010*/ 	.word	index@(_Z19gpu_array_summationPiS_S_i)
        /*0014*/ 	.word	0x00000000


	//----- nvinfo : EIATTR_MIN_STACK_SIZE
	.align		4
.L_3:
        /*0018*/ 	.byte	0x04, 0x12
        /*001a*/ 	.short	(.L_5 - .L_4)
	.align		4
.L_4:
        /*001c*/ 	.word	index@(_Z19gpu_array_summationPiS_S_i)
        /*0020*/ 	.word	0x00000000
.L_5:


//--------------------- .nv.compat                --------------------------
	.section	.nv.compat,"",@"SHT_CUDA_COMPAT_INFO"
	.align	4
        /*0000*/ 	.byte	0x02, 0x09, 0x00, 0x00, 0x02, 0x02, 0x01, 0x00, 0x02, 0x05, 0x05, 0x00, 0x03, 0x07, 0x01, 0x01
        /*0010*/ 	.byte	0x02, 0x03, 0x00, 0x00, 0x02, 0x06, 0x01, 0x00, 0x04, 0x0b, 0x08, 0x00, 0x09, 0x00, 0x00, 0x00
        /*0020*/ 	.byte	0x00, 0x00, 0x00, 0x00


//--------------------- .nv.info._Z19gpu_array_summationPiS_S_i --------------------------
	.section	.nv.info._Z19gpu_array_summationPiS_S_i,"",@"SHT_CUDA_INFO"
	.sectionflags	@""
	.align	4


	//----- nvinfo : EIATTR_CUDA_API_VERSION
	.align		4
        /*0000*/ 	.byte	0x04, 0x37
        /*0002*/ 	.short	(.L_7 - .L_6)
.L_6:
        /*0004*/ 	.word	0x00000082


	//----- nvinfo : EIATTR_KPARAM_INFO
	.align		4
.L_7:
        /*0008*/ 	.byte	0x04, 0x17
        /*000a*/ 	.short	(.L_9 - .L_8)
.L_8:
        /*000c*/ 	.word	0x00000000
        /*0010*/ 	.short	0x0003
        /*0012*/ 	.short	0x0018
        /*0014*/ 	.byte	0x00, 0xf0, 0x11, 0x00


	//----- nvinfo : EIATTR_KPARAM_INFO
	.align		4
.L_9:
        /*0018*/ 	.byte	0x04, 0x17
        /*001a*/ 	.short	(.L_11 - .L_10)
.L_10:
        /*001c*/ 	.word	0x00000000
        /*0020*/ 	.short	0x0002
        /*0022*/ 	.short	0x0010
        /*0024*/ 	.byte	0x00, 0xf5, 0x21, 0x00


	//----- nvinfo : EIATTR_KPARAM_INFO
	.align		4
.L_11:
        /*0028*/ 	.byte	0x04, 0x17
        /*002a*/ 	.short	(.L_13 - .L_12)
.L_12:
        /*002c*/ 	.word	0x00000000
        /*0030*/ 	.short	0x0001
        /*0032*/ 	.short	0x0008
        /*0034*/ 	.byte	0x00, 0xf5, 0x21, 0x00


	//----- nvinfo : EIATTR_KPARAM_INFO
	.align		4
.L_13:
        /*0038*/ 	.byte	0x04, 0x17
        /*003a*/ 	.short	(.L_15 - .L_14)
.L_14:
        /*003c*/ 	.word	0x00000000
        /*0040*/ 	.short	0x0000
        /*0042*/ 	.short	0x0000
        /*0044*/ 	.byte	0x00, 0xf5, 0x21, 0x00


	//----- nvinfo : EIATTR_SPARSE_MMA_MASK
	.align		4
.L_15:
        /*0048*/ 	.byte	0x03, 0x50
        /*004a*/ 	.short	0x0000


	//----- nvinfo : EIATTR_MAXREG_COUNT
	.align		4
        /*004c*/ 	.byte	0x03, 0x1b
        /*004e*/ 	.short	0x00ff


	//----- nvinfo : EIATTR_MERCURY_ISA_VERSION
	.align		4
        /*0050*/ 	.byte	0x03, 0x5f
        /*0052*/ 	.short	0x0101


	//----- nvinfo : EIATTR_VRC_CTA_INIT_COUNT
	.align		4
        /*0054*/ 	.byte	0x02, 0x4a
	.zero		1
	.zero		1


	//----- nvinfo : EIATTR_EXIT_INSTR_OFFSETS
	.align		4
        /*0058*/ 	.byte	0x04, 0x1c
        /*005a*/ 	.short	(.L_17 - .L_16)


	//   ....[0]....
.L_16:
        /*005c*/ 	.word	0x00000070


	//   ....[1]....
        /*0060*/ 	.word	0x00000130


	//----- nvinfo : EIATTR_CBANK_PARAM_SIZE
	.align		4
.L_17:
        /*0064*/ 	.byte	0x03, 0x19
        /*0066*/ 	.short	0x001c


	//----- nvinfo : EIATTR_PARAM_CBANK
	.align		4
        /*0068*/ 	.byte	0x04, 0x0a
        /*006a*/ 	.short	(.L_19 - .L_18)
	.align		4
.L_18:
        /*006c*/ 	.word	index@(.nv.constant0._Z19gpu_array_summationPiS_S_i)
        /*0070*/ 	.short	0x0380
        /*0072*/ 	.short	0x001c


	//----- nvinfo : EIATTR_SW_WAR
	.align		4
.L_19:
        /*0074*/ 	.byte	0x04, 0x36
        /*0076*/ 	.short	(.L_21 - .L_20)
.L_20:
        /*0078*/ 	.word	0x00000008
.L_21:


//--------------------- .nv.callgraph             --------------------------
	.section	.nv.callgraph,"",@"SHT_CUDA_CALLGRAPH"
	.align	4
	.sectionentsize	8
	.align		4
        /*0000*/ 	.word	0x00000000
	.align		4
        /*0004*/ 	.word	0xffffffff
	.align		4
        /*0008*/ 	.word	0x00000000
	.align		4
        /*000c*/ 	.word	0xfffffffe
	.align		4
        /*0010*/ 	.word	0x00000000
	.align		4
        /*0014*/ 	.word	0xfffffffd
	.align		4
        /*0018*/ 	.word	0x00000000
	.align		4
        /*001c*/ 	.word	0xfffffffc


//--------------------- .text._Z19gpu_array_summationPiS_S_i --------------------------
	.section	.text._Z19gpu_array_summationPiS_S_i,"ax",@progbits
	.align	128
        .global         _Z19gpu_array_summationPiS_S_i
        .type           _Z19gpu_array_summationPiS_S_i,@function
        .size           _Z19gpu_array_summationPiS_S_i,(.L_x_1 - _Z19gpu_array_summationPiS_S_i)
        .other          _Z19gpu_array_summationPiS_S_i,@"STO_CUDA_ENTRY STV_DEFAULT"
_Z19gpu_array_summationPiS_S_i:
.text._Z19gpu_array_summationPiS_S_i:
[----:B------:R-:W-:Y:S01]  /*0000*/  LDC R1, c[0x0][0x37c] ;  /* 0x0000df00ff017b82 */ /* 0x000fe20000000800 */
[----:B------:R-:W0:Y:S01]  /*0010*/  S2R R9, SR_TID.X ;  /* 0x0000000000097919 */ /* 0x000e220000002100 */
[----:B------:R-:W0:Y:S01]  /*0020*/  LDCU UR4, c[0x0][0x360] ;  /* 0x00006c00ff0477ac */ /* 0x000e220008000800 */
[----:B------:R-:W0:Y:S01]  /*0030*/  S2R R0, SR_CTAID.X ;  /* 0x0000000000007919 */ /* 0x000e220000002500 */
[----:B------:R-:W1:Y:S01]  /*0040*/  LDCU UR5, c[0x0][0x398] ;  /* 0x00007300ff0577ac */ /* 0x000e620008000800 */
[----:B0-----:R-:W-:-:S05]  /*0050*/  IMAD R9, R0, UR4, R9 ;  /* 0x0000000400097c24 */ /* 0x001fca000f8e0209 */
[----:B-1----:R-:W-:-:S13]  /*0060*/  ISETP.GE.AND P0, PT, R9, UR5, PT ;  /* 0x0000000509007c0c */ /* 0x002fda000bf06270 */
[----:B------:R-:W-:Y:S05]  /*0070*/  @P0 EXIT ;  /* 0x000000000000094d */ /* 0x000fea0003800000 */
[----:B------:R-:W0:Y:S01]  /*0080*/  LDC.64 R2, c[0x0][0x380] ;  /* 0x0000e000ff027b82 */ /* 0x000e220000000a00 */
[----:B------:R-:W1:Y:S07]  /*0090*/  LDCU.64 UR4, c[0x0][0x358] ;  /* 0x00006b00ff0477ac */ /* 0x000e6e0008000a00 */
[----:B------:R-:W2:Y:S08]  /*00a0*/  LDC.64 R4, c[0x0][0x388] ;  /* 0x0000e200ff047b82 */ /* 0x000eb00000000a00 */
[----:B------:R-:W3:Y:S01]  /*00b0*/  LDC.64 R6, c[0x0][0x390] ;  /* 0x0000e400ff067b82 */ /* 0x000ee20000000a00 */
[----:B0-----:R-:W-:-:S06]  /*00c0*/  IMAD.WIDE R2, R9, 0x4, R2 ;  /* 0x0000000409027825 */ /* 0x001fcc00078e0202 */
[----:B-1----:R-:W4:Y:S01]  /*00d0*/  LDG.E R2, desc[UR4][R2.64] ;  /* 0x0000000402027981 */ /* 0x002f22000c1e1900 */
[----:B--2---:R-:W-:-:S06]  /*00e0*/  IMAD.WIDE R4, R9, 0x4, R4 ;  /* 0x0000000409047825 */ /* 0x004fcc00078e0204 */
[----:B------:R-:W4:Y:S01]  /*00f0*/  LDG.E R5, desc[UR4][R4.64] ;  /* 0x0000000404057981 */ /* 0x000f22000c1e1900 */
[----:B---3--:R-:W-:Y:S01]  /*0100*/  IMAD.WIDE R6, R9, 0x4, R6 ;  /* 0x0000000409067825 */ /* 0x008fe200078e0206 */
[----:B----4-:R-:W-:-:S05]  /*0110*/  IADD3 R9, PT, PT, R2, R5, RZ ;  /* 0x0000000502097210 */ /* 0x010fca0007ffe0ff */
[----:B------:R-:W-:Y:S01]  /*0120*/  STG.E desc[UR4][R6.64], R9 ;  /* 0x0000000906007986 */ /* 0x000fe2000c101904 */
[----:B------:R-:W-:Y:S05]  /*0130*/  EXIT ;  /* 0x000000000000794d */ /* 0x000fea0003800000 */
.L_x_0:
[----:B------:R-:W-:-:S00]  /*0140*/  BRA `(.L_x_0) ;  /* 0xfffffffc00fc7947 */ /* 0x000fc0000383ffff */
[----:B------:R-:W-:-:S00]  /*0150*/  NOP ;  /* 0x0000000000007918 */ /* 0x000fc00000000000 */
        /* <DEDUP_REMOVED lines=10> */
.L_x_1:


//--------------------- .nv.shared.reserved.0     --------------------------
	.section	.nv.shared.reserved.0,"aw",@nobits
	.weak		__nv_reservedSMEM_offset_0_alias
	.size		__nv_reservedSMEM_offset_0_alias, 0, 64
	.other		__nv_reservedSMEM_offset_0_alias,@"STO_CUDA_RESERVED_SHARED STV_DEFAULT"
__nv_reservedSMEM_offset_0_alias:
	.zero		0
	.zero		64


//--------------------- .nv.constant0._Z19gpu_array_summationPiS_S_i --------------------------
	.section	.nv.constant0._Z19gpu_array_summationPiS_S_i,"a",@progbits
	.sectionflags	@""
	.align	4
.nv.constant0._Z19gpu_array_summationPiS_S_i:
	.zero		924


//--------------------- SYMBOLS --------------------------

	.type		.nv.reservedSmem.offset0,@object
	.size		.nv.reservedSmem.offset0,0x4
